//
// Generated by NVIDIA NVVM Compiler
//
// Compiler Build ID: CL-36424714
// Cuda compilation tools, release 13.0, V13.0.88
// Based on NVVM 20.0.0
//

.version 9.0
.target sm_100
.address_size 64

	// .globl	_Z9sumKernelPfS_i

.visible .entry _Z9sumKernelPfS_i(
	.param .u64 .ptr .align 1 _Z9sumKernelPfS_i_param_0,
	.param .u64 .ptr .align 1 _Z9sumKernelPfS_i_param_1,
	.param .u32 _Z9sumKernelPfS_i_param_2
)
{
	.reg .pred 	%p<10>;
	.reg .b32 	%r<23>;
	.reg .b32 	%f<83>;
	.reg .b64 	%rd<18>;

	ld.param.u64 	%rd9, [_Z9sumKernelPfS_i_param_0];
	ld.param.u64 	%rd8, [_Z9sumKernelPfS_i_param_1];
	ld.param.u32 	%r16, [_Z9sumKernelPfS_i_param_2];
	cvta.to.global.u64 	%rd1, %rd9;
	setp.lt.s32 	%p1, %r16, 1;
	mov.f32 	%f82, 0f00000000;
	@%p1 bra 	$L__BB0_13;
	and.b32  	%r1, %r16, 15;
	setp.lt.u32 	%p2, %r16, 16;
	mov.f32 	%f82, 0f00000000;
	mov.b32 	%r20, 0;
	@%p2 bra 	$L__BB0_4;
	and.b32  	%r20, %r16, 2147483632;
	neg.s32 	%r18, %r20;
	add.s64 	%rd16, %rd1, 32;
	mov.f32 	%f82, 0f00000000;
$L__BB0_3:
	.pragma "nounroll";
	ld.global.f32 	%f18, [%rd16+-32];
	add.f32 	%f19, %f82, %f18;
	ld.global.f32 	%f20, [%rd16+-28];
	add.f32 	%f21, %f19, %f20;
	ld.global.f32 	%f22, [%rd16+-24];
	add.f32 	%f23, %f21, %f22;
	ld.global.f32 	%f24, [%rd16+-20];
	add.f32 	%f25, %f23, %f24;
	ld.global.f32 	%f26, [%rd16+-16];
	add.f32 	%f27, %f25, %f26;
	ld.global.f32 	%f28, [%rd16+-12];
	add.f32 	%f29, %f27, %f28;
	ld.global.f32 	%f30, [%rd16+-8];
	add.f32 	%f31, %f29, %f30;
	ld.global.f32 	%f32, [%rd16+-4];
	add.f32 	%f33, %f31, %f32;
	ld.global.f32 	%f34, [%rd16];
	add.f32 	%f35, %f33, %f34;
	ld.global.f32 	%f36, [%rd16+4];
	add.f32 	%f37, %f35, %f36;
	ld.global.f32 	%f38, [%rd16+8];
	add.f32 	%f39, %f37, %f38;
	ld.global.f32 	%f40, [%rd16+12];
	add.f32 	%f41, %f39, %f40;
	ld.global.f32 	%f42, [%rd16+16];
	add.f32 	%f43, %f41, %f42;
	ld.global.f32 	%f44, [%rd16+20];
	add.f32 	%f45, %f43, %f44;
	ld.global.f32 	%f46, [%rd16+24];
	add.f32 	%f47, %f45, %f46;
	ld.global.f32 	%f48, [%rd16+28];
	add.f32 	%f82, %f47, %f48;
	add.s32 	%r18, %r18, 16;
	add.s64 	%rd16, %rd16, 64;
	setp.ne.s32 	%p3, %r18, 0;
	@%p3 bra 	$L__BB0_3;
$L__BB0_4:
	setp.eq.s32 	%p4, %r1, 0;
	@%p4 bra 	$L__BB0_13;
	and.b32  	%r7, %r16, 7;
	setp.lt.u32 	%p5, %r1, 8;
	@%p5 bra 	$L__BB0_7;
	mul.wide.u32 	%rd10, %r20, 4;
	add.s64 	%rd11, %rd1, %rd10;
	ld.global.f32 	%f50, [%rd11];
	add.f32 	%f51, %f82, %f50;
	ld.global.f32 	%f52, [%rd11+4];
	add.f32 	%f53, %f51, %f52;
	ld.global.f32 	%f54, [%rd11+8];
	add.f32 	%f55, %f53, %f54;
	ld.global.f32 	%f56, [%rd11+12];
	add.f32 	%f57, %f55, %f56;
	ld.global.f32 	%f58, [%rd11+16];
	add.f32 	%f59, %f57, %f58;
	ld.global.f32 	%f60, [%rd11+20];
	add.f32 	%f61, %f59, %f60;
	ld.global.f32 	%f62, [%rd11+24];
	add.f32 	%f63, %f61, %f62;
	ld.global.f32 	%f64, [%rd11+28];
	add.f32 	%f82, %f63, %f64;
	add.s32 	%r20, %r20, 8;
$L__BB0_7:
	setp.eq.s32 	%p6, %r7, 0;
	@%p6 bra 	$L__BB0_13;
	and.b32  	%r10, %r16, 3;
	setp.lt.u32 	%p7, %r7, 4;
	@%p7 bra 	$L__BB0_10;
	mul.wide.u32 	%rd12, %r20, 4;
	add.s64 	%rd13, %rd1, %rd12;
	ld.global.f32 	%f66, [%rd13];
	add.f32 	%f67, %f82, %f66;
	ld.global.f32 	%f68, [%rd13+4];
	add.f32 	%f69, %f67, %f68;
	ld.global.f32 	%f70, [%rd13+8];
	add.f32 	%f71, %f69, %f70;
	ld.global.f32 	%f72, [%rd13+12];
	add.f32 	%f82, %f71, %f72;
	add.s32 	%r20, %r20, 4;
$L__BB0_10:
	setp.eq.s32 	%p8, %r10, 0;
	@%p8 bra 	$L__BB0_13;
	mul.wide.u32 	%rd14, %r20, 4;
	add.s64 	%rd17, %rd1, %rd14;
	neg.s32 	%r22, %r10;
$L__BB0_12:
	.pragma "nounroll";
	ld.global.f32 	%f73, [%rd17];
	add.f32 	%f82, %f82, %f73;
	add.s64 	%rd17, %rd17, 4;
	add.s32 	%r22, %r22, 1;
	setp.ne.s32 	%p9, %r22, 0;
	@%p9 bra 	$L__BB0_12;
$L__BB0_13:
	cvta.to.global.u64 	%rd15, %rd8;
	st.global.f32 	[%rd15], %f82;
	ret;

}


// ===== COMPILED SASS (sm_100) =====

	.target	sm_100

	.elftype	@"ET_EXEC"


//--------------------- .note.nv.tkinfo           --------------------------
	.section	.note.nv.tkinfo,"",@"SHT_NOTE"
	.sectionflags	@"SHF_NOTE_NV_TKINFO"
	.tkinfo
        /*0018*/ 	.word	0x00000002
        /*0030*/ 	.string	""
        /*0030*/ 	.string	"ptxas"
        /*0030*/ 	.string	"Cuda compilation tools, release 13.0, V13.0.88"
        /*0030*/ 	.string	"Build cuda_13.0.r13.0/compiler.36424714_0"
        /*0030*/ 	.string	"-arch sm_100 -m 64 "



//--------------------- .note.nv.cuinfo           --------------------------
	.section	.note.nv.cuinfo,"",@"SHT_NOTE"
	.sectionflags	@"SHF_NOTE_NV_CUINFO"
        /*0018*/ 	.short	0x0002
        /*001a*/ 	.short	0x0064
        /*001c*/ 	.short	0x0082
	.zero		2


//--------------------- .nv.info                  --------------------------
	.section	.nv.info,"",@"SHT_CUDA_INFO"
	.align	4


	//----- nvinfo : EIATTR_REGCOUNT
	.align		4
        /*0000*/ 	.byte	0x04, 0x2f
        /*0002*/ 	.short	(.L_1 - .L_0)
	.align		4
.L_0:
        /*0004*/ 	.word	index@(_Z9sumKernelPfS_i)
        /*0008*/ 	.word	0x0000001f


	//----- nvinfo : EIATTR_FRAME_SIZE
	.align		4
.L_1:
        /*000c*/ 	.byte	0x04, 0x11
        /*000e*/ 	.short	(.L_3 - .L_2)
	.align		4
.L_2:
        /*0010*/ 	.word	index@(_Z9sumKernelPfS_i)
        /*0014*/ 	.word	0x00000000


	//----- nvinfo : EIATTR_MIN_STACK_SIZE
	.align		4
.L_3:
        /*0018*/ 	.byte	0x04, 0x12
        /*001a*/ 	.short	(.L_5 - .L_4)
	.align		4
.L_4:
        /*001c*/ 	.word	index@(_Z9sumKernelPfS_i)
        /*0020*/ 	.word	0x00000000
.L_5:


//--------------------- .nv.compat                --------------------------
	.section	.nv.compat,"",@"SHT_CUDA_COMPAT_INFO"
	.align	4
        /*0000*/ 	.byte	0x02, 0x09, 0x00, 0x00, 0x02, 0x02, 0x01, 0x00, 0x02, 0x05, 0x05, 0x00, 0x03, 0x07, 0x01, 0x01
        /*0010*/ 	.byte	0x02, 0x03, 0x00, 0x00, 0x02, 0x06, 0x01, 0x00, 0x04, 0x0b, 0x08, 0x00, 0x09, 0x00, 0x00, 0x00
        /*0020*/ 	.byte	0x00, 0x00, 0x00, 0x00


//--------------------- .nv.info._Z9sumKernelPfS_i --------------------------
	.section	.nv.info._Z9sumKernelPfS_i,"",@"SHT_CUDA_INFO"
	.sectionflags	@""
	.align	4


	//----- nvinfo : EIATTR_CUDA_API_VERSION
	.align		4
        /*0000*/ 	.byte	0x04, 0x37
        /*0002*/ 	.short	(.L_7 - .L_6)
.L_6:
        /*0004*/ 	.word	0x00000082


	//----- nvinfo : EIATTR_KPARAM_INFO
	.align		4
.L_7:
        /*0008*/ 	.byte	0x04, 0x17
        /*000a*/ 	.short	(.L_9 - .L_8)
.L_8:
        /*000c*/ 	.word	0x00000000
        /*0010*/ 	.short	0x0002
        /*0012*/ 	.short	0x0010
        /*0014*/ 	.byte	0x00, 0xf0, 0x11, 0x00


	//----- nvinfo : EIATTR_KPARAM_INFO
	.align		4
.L_9:
        /*0018*/ 	.byte	0x04, 0x17
        /*001a*/ 	.short	(.L_11 - .L_10)
.L_10:
        /*001c*/ 	.word	0x00000000
        /*0020*/ 	.short	0x0001
        /*0022*/ 	.short	0x0008
        /*0024*/ 	.byte	0x00, 0xf5, 0x21, 0x00


	//----- nvinfo : EIATTR_KPARAM_INFO
	.align		4
.L_11:
        /*0028*/ 	.byte	0x04, 0x17
        /*002a*/ 	.short	(.L_13 - .L_12)
.L_12:
        /*002c*/ 	.word	0x00000000
        /*0030*/ 	.short	0x0000
        /*0032*/ 	.short	0x0000
        /*0034*/ 	.byte	0x00, 0xf5, 0x21, 0x00


	//----- nvinfo : EIATTR_SPARSE_MMA_MASK
	.align		4
.L_13:
        /*0038*/ 	.byte	0x03, 0x50
        /*003a*/ 	.short	0x0000


	//----- nvinfo : EIATTR_MAXREG_COUNT
	.align		4
        /*003c*/ 	.byte	0x03, 0x1b
        /*003e*/ 	.short	0x00ff


	//----- nvinfo : EIATTR_MERCURY_ISA_VERSION
	.align		4
        /*0040*/ 	.byte	0x03, 0x5f
        /*0042*/ 	.short	0x0101


	//----- nvinfo : EIATTR_VRC_CTA_INIT_COUNT
	.align		4
        /*0044*/ 	.byte	0x02, 0x4a
	.zero		1
	.zero		1


	//----- nvinfo : EIATTR_EXIT_INSTR_OFFSETS
	.align		4
        /*0048*/ 	.byte	0x04, 0x1c
        /*004a*/ 	.short	(.L_15 - .L_14)


	//   ....[0]....
.L_14:
        /*004c*/ 	.word	0x00000710


	//----- nvinfo : EIATTR_CBANK_PARAM_SIZE
	.align		4
.L_15:
        /*0050*/ 	.byte	0x03, 0x19
        /*0052*/ 	.short	0x0014


	//----- nvinfo : EIATTR_PARAM_CBANK
	.align		4
        /*0054*/ 	.byte	0x04, 0x0a
        /*0056*/ 	.short	(.L_17 - .L_16)
	.align		4
.L_16:
        /*0058*/ 	.word	index@(.nv.constant0._Z9sumKernelPfS_i)
        /*005c*/ 	.short	0x0380
        /*005e*/ 	.short	0x0014


	//----- nvinfo : EIATTR_SW_WAR
	.align		4
.L_17:
        /*0060*/ 	.byte	0x04, 0x36
        /*0062*/ 	.short	(.L_19 - .L_18)
.L_18:
        /*0064*/ 	.word	0x00000008
.L_19:


//--------------------- .nv.callgraph             --------------------------
	.section	.nv.callgraph,"",@"SHT_CUDA_CALLGRAPH"
	.align	4
	.sectionentsize	8
	.align		4
        /*0000*/ 	.word	0x00000000
	.align		4
        /*0004*/ 	.word	0xffffffff
	.align		4
        /*0008*/ 	.word	0x00000000
	.align		4
        /*000c*/ 	.word	0xfffffffe
	.align		4
        /*0010*/ 	.word	0x00000000
	.align		4
        /*0014*/ 	.word	0xfffffffd
	.align		4
        /*0018*/ 	.word	0x00000000
	.align		4
        /*001c*/ 	.word	0xfffffffc


//--------------------- .text._Z9sumKernelPfS_i   --------------------------
	.section	.text._Z9sumKernelPfS_i,"ax",@progbits
	.align	128
        .global         _Z9sumKernelPfS_i
        .type           _Z9sumKernelPfS_i,@function
        .size           _Z9sumKernelPfS_i,(.L_x_7 - _Z9sumKernelPfS_i)
        .other          _Z9sumKernelPfS_i,@"STO_CUDA_ENTRY STV_DEFAULT"
_Z9sumKernelPfS_i:
.text._Z9sumKernelPfS_i:
[----:B------:R-:W-:Y:S01]  /*0000*/  LDC R1, c[0x0][0x37c] ;  /* 0x0000df00ff017b82 */ /* 0x000fe20000000800 */
[----:B------:R-:W0:Y:S01]  /*0010*/  LDCU UR6, c[0x0][0x390] ;  /* 0x00007200ff0677ac */ /* 0x000e220008000800 */
[----:B------:R-:W-:Y:S01]  /*0020*/  HFMA2 R0, -RZ, RZ, 0, 0 ;  /* 0x00000000ff007431 */ /* 0x000fe200000001ff */
[----:B------:R-:W1:Y:S01]  /*0030*/  LDCU.64 UR10, c[0x0][0x358] ;  /* 0x00006b00ff0a77ac */ /* 0x000e620008000a00 */
[----:B0-----:R-:W-:-:S09]  /*0040*/  UISETP.GE.AND UP0, UPT, UR6, 0x1, UPT ;  /* 0x000000010600788c */ /* 0x001fd2000bf06270 */
[----:B-1----:R-:W-:Y:S05]  /*0050*/  BRA.U !UP0, `(.L_x_0) ;  /* 0x0000000508a47547 */ /* 0x002fea000b800000 */
[----:B------:R-:W-:Y:S01]  /*0060*/  UISETP.GE.U32.AND UP1, UPT, UR6, 0x10, UPT ;  /* 0x000000100600788c */ /* 0x000fe2000bf26070 */
[----:B------:R-:W-:Y:S01]  /*0070*/  MOV R0, RZ ;  /* 0x000000ff00007202 */ /* 0x000fe20000000f00 */
[----:B------:R-:W-:Y:S01]  /*0080*/  ULOP3.LUT UR7, UR6, 0xf, URZ, 0xc0, !UPT ;  /* 0x0000000f06077892 */ /* 0x000fe2000f8ec0ff */
[----:B------:R-:W-:-:S03]  /*0090*/  MOV R4, RZ ;  /* 0x000000ff00047202 */ /* 0x000fc60000000f00 */
[----:B------:R-:W-:-:S03]  /*00a0*/  UISETP.NE.AND UP0, UPT, UR7, URZ, UPT ;  /* 0x000000ff0700728c */ /* 0x000fc6000bf05270 */
[----:B------:R-:W-:Y:S08]  /*00b0*/  BRA.U !UP1, `(.L_x_1) ;  /* 0x0000000109b87547 */ /* 0x000ff0000b800000 */
[----:B------:R-:W0:Y:S01]  /*00c0*/  LDCU.64 UR4, c[0x0][0x380] ;  /* 0x00007000ff0477ac */ /* 0x000e220008000a00 */
[----:B------:R-:W-:Y:S01]  /*00d0*/  MOV R0, RZ ;  /* 0x000000ff00007202 */ /* 0x000fe20000000f00 */
[----:B------:R-:W-:-:S04]  /*00e0*/  ULOP3.LUT UR8, UR6, 0x7ffffff0, URZ, 0xc0, !UPT ;  /* 0x7ffffff006087892 */ /* 0x000fc8000f8ec0ff */
[----:B------:R-:W-:Y:S02]  /*00f0*/  UIADD3 UR9, UPT, UPT, -UR8, URZ, URZ ;  /* 0x000000ff08097290 */ /* 0x000fe4000fffe1ff */
[----:B------:R-:W-:Y:S01]  /*0100*/  MOV R4, UR8 ;  /* 0x0000000800047c02 */ /* 0x000fe20008000f00 */
[----:B0-----:R-:W-:-:S04]  /*0110*/  UIADD3 UR4, UP1, UPT, UR4, 0x20, URZ ;  /* 0x0000002004047890 */ /* 0x001fc8000ff3e0ff */
[----:B------:R-:W-:Y:S02]  /*0120*/  UIADD3.X UR5, UPT, UPT, URZ, UR5, URZ, UP1, !UPT ;  /* 0x00000005ff057290 */ /* 0x000fe40008ffe4ff */
[----:B------:R-:W-:-:S04]  /*0130*/  MOV R2, UR4 ;  /* 0x0000000400027c02 */ /* 0x000fc80008000f00 */
[----:B------:R-:W-:-:S07]  /*0140*/  MOV R3, UR5 ;  /* 0x0000000500037c02 */ /* 0x000fce0008000f00 */
.L_x_2:
[----:B------:R-:W2:Y:S04]  /*0150*/  LDG.E R11, desc[UR10][R2.64+-0x20] ;  /* 0xffffe00a020b7981 */ /* 0x000ea8000c1e1900 */
[----:B------:R-:W3:Y:S04]  /*0160*/  LDG.E R12, desc[UR10][R2.64+-0x1c] ;  /* 0xffffe40a020c7981 */ /* 0x000ee8000c1e1900 */
[----:B------:R-:W4:Y:S04]  /*0170*/  LDG.E R14, desc[UR10][R2.64+-0x18] ;  /* 0xffffe80a020e7981 */ /* 0x000f28000c1e1900 */
[----:B------:R-:W5:Y:S04]  /*0180*/  LDG.E R16, desc[UR10][R2.64+-0x14] ;  /* 0xffffec0a02107981 */ /* 0x000f68000c1e1900 */
        /* <DEDUP_REMOVED lines=11> */
[----:B------:R0:W5:Y:S01]  /*0240*/  LDG.E R5, desc[UR10][R2.64+0x1c] ;  /* 0x00001c0a02057981 */ /* 0x000162000c1e1900 */
[----:B------:R-:W-:-:S04]  /*0250*/  UIADD3 UR9, UPT, UPT, UR9, 0x10, URZ ;  /* 0x0000001009097890 */ /* 0x000fc8000fffe0ff */
[----:B------:R-:W-:Y:S01]  /*0260*/  UISETP.NE.AND UP1, UPT, UR9, URZ, UPT ;  /* 0x000000ff0900728c */ /* 0x000fe2000bf25270 */
[----:B0-----:R-:W-:-:S04]  /*0270*/  IADD3 R2, P0, PT, R2, 0x40, RZ ;  /* 0x0000004002027810 */ /* 0x001fc80007f1e0ff */
[----:B------:R-:W-:Y:S01]  /*0280*/  IADD3.X R3, PT, PT, RZ, R3, RZ, P0, !PT ;  /* 0x00000003ff037210 */ /* 0x000fe200007fe4ff */
[----:B--2---:R-:W-:-:S04]  /*0290*/  FADD R11, R11, R0 ;  /* 0x000000000b0b7221 */ /* 0x004fc80000000000 */
[----:B---3--:R-:W-:-:S04]  /*02a0*/  FADD R11, R11, R12 ;  /* 0x0000000c0b0b7221 */ /* 0x008fc80000000000 */
[----:B----4-:R-:W-:-:S04]  /*02b0*/  FADD R11, R11, R14 ;  /* 0x0000000e0b0b7221 */ /* 0x010fc80000000000 */
[----:B-----5:R-:W-:-:S04]  /*02c0*/  FADD R11, R11, R16 ;  /* 0x000000100b0b7221 */ /* 0x020fc80000000000 */
[----:B------:R-:W-:-:S04]  /*02d0*/  FADD R11, R11, R18 ;  /* 0x000000120b0b7221 */ /* 0x000fc80000000000 */
        /* <DEDUP_REMOVED lines=10> */
[----:B------:R-:W-:Y:S01]  /*0380*/  FADD R0, R6, R5 ;  /* 0x0000000506007221 */ /* 0x000fe20000000000 */
[----:B------:R-:W-:Y:S06]  /*0390*/  BRA.U UP1, `(.L_x_2) ;  /* 0xfffffffd016c7547 */ /* 0x000fec000b83ffff */
.L_x_1:
[----:B------:R-:W-:Y:S05]  /*03a0*/  BRA.U !UP0, `(.L_x_0) ;  /* 0x0000000108d07547 */ /* 0x000fea000b800000 */
[----:B------:R-:W-:Y:S02]  /*03b0*/  UISETP.GE.U32.AND UP0, UPT, UR7, 0x8, UPT ;  /* 0x000000080700788c */ /* 0x000fe4000bf06070 */
[----:B------:R-:W-:-:S04]  /*03c0*/  ULOP3.LUT UR5, UR6, 0x7, URZ, 0xc0, !UPT ;  /* 0x0000000706057892 */ /* 0x000fc8000f8ec0ff */
[----:B------:R-:W-:-:S03]  /*03d0*/  UISETP.NE.AND UP1, UPT, UR5, URZ, UPT ;  /* 0x000000ff0500728c */ /* 0x000fc6000bf25270 */
[----:B------:R-:W-:Y:S08]  /*03e0*/  BRA.U !UP0, `(.L_x_3) ;  /* 0x00000001084c7547 */ /* 0x000ff0000b800000 */
[----:B------:R-:W0:Y:S02]  /*03f0*/  LDC.64 R2, c[0x0][0x380] ;  /* 0x0000e000ff027b82 */ /* 0x000e240000000a00 */
[----:B0-----:R-:W-:-:S05]  /*0400*/  IMAD.WIDE.U32 R2, R4, 0x4, R2 ;  /* 0x0000000404027825 */ /* 0x001fca00078e0002 */
[----:B------:R-:W2:Y:S04]  /*0410*/  LDG.E R5, desc[UR10][R2.64] ;  /* 0x0000000a02057981 */ /* 0x000ea8000c1e1900 */
[----:B------:R-:W3:Y:S04]  /*0420*/  LDG.E R6, desc[UR10][R2.64+0x4] ;  /* 0x0000040a02067981 */ /* 0x000ee8000c1e1900 */
[----:B------:R-:W4:Y:S04]  /*0430*/  LDG.E R8, desc[UR10][R2.64+0x8] ;  /* 0x0000080a02087981 */ /* 0x000f28000c1e1900 */
[----:B------:R-:W5:Y:S04]  /*0440*/  LDG.E R10, desc[UR10][R2.64+0xc] ;  /* 0x00000c0a020a7981 */ /* 0x000f68000c1e1900 */
[----:B------:R-:W5:Y:S04]  /*0450*/  LDG.E R12, desc[UR10][R2.64+0x10] ;  /* 0x0000100a020c7981 */ /* 0x000f68000c1e1900 */
[----:B------:R-:W5:Y:S04]  /*0460*/  LDG.E R14, desc[UR10][R2.64+0x14] ;  /* 0x0000140a020e7981 */ /* 0x000f68000c1e1900 */
[----:B------:R-:W5:Y:S04]  /*0470*/  LDG.E R16, desc[UR10][R2.64+0x18] ;  /* 0x0000180a02107981 */ /* 0x000f68000c1e1900 */
[----:B------:R-:W5:Y:S01]  /*0480*/  LDG.E R18, desc[UR10][R2.64+0x1c] ;  /* 0x00001c0a02127981 */ /* 0x000f62000c1e1900 */
[----:B------:R-:W-:Y:S01]  /*0490*/  IADD3 R4, PT, PT, R4, 0x8, RZ ;  /* 0x0000000804047810 */ /* 0x000fe20007ffe0ff */
[----:B--2---:R-:W-:-:S04]  /*04a0*/  FADD R5, R0, R5 ;  /* 0x0000000500057221 */ /* 0x004fc80000000000 */
[----:B---3--:R-:W-:-:S04]  /*04b0*/  FADD R5, R5, R6 ;  /* 0x0000000605057221 */ /* 0x008fc80000000000 */
[----:B----4-:R-:W-:-:S04]  /*04c0*/  FADD R5, R5, R8 ;  /* 0x0000000805057221 */ /* 0x010fc80000000000 */
[----:B-----5:R-:W-:-:S04]  /*04d0*/  FADD R5, R5, R10 ;  /* 0x0000000a05057221 */ /* 0x020fc80000000000 */
[----:B------:R-:W-:-:S04]  /*04e0*/  FADD R5, R5, R12 ;  /* 0x0000000c05057221 */ /* 0x000fc80000000000 */
[----:B------:R-:W-:-:S04]  /*04f0*/  FADD R5, R5, R14 ;  /* 0x0000000e05057221 */ /* 0x000fc80000000000 */
[----:B------:R-:W-:-:S04]  /*0500*/  FADD R5, R5, R16 ;  /* 0x0000001005057221 */ /* 0x000fc80000000000 */
[----:B------:R-:W-:-:S07]  /*0510*/  FADD R0, R5, R18 ;  /* 0x0000001205007221 */ /* 0x000fce0000000000 */
.L_x_3:
        /* <DEDUP_REMOVED lines=10> */
[----:B------:R-:W5:Y:S01]  /*05c0*/  LDG.E R10, desc[UR10][R2.64+0xc] ;  /* 0x00000c0a020a7981 */ /* 0x000f62000c1e1900 */
[----:B------:R-:W-:Y:S01]  /*05d0*/  IADD3 R4, PT, PT, R4, 0x4, RZ ;  /* 0x0000000404047810 */ /* 0x000fe20007ffe0ff */
[----:B--2---:R-:W-:-:S04]  /*05e0*/  FADD R5, R0, R5 ;  /* 0x0000000500057221 */ /* 0x004fc80000000000 */
[----:B---3--:R-:W-:-:S04]  /*05f0*/  FADD R5, R5, R6 ;  /* 0x0000000605057221 */ /* 0x008fc80000000000 */
[----:B----4-:R-:W-:-:S04]  /*0600*/  FADD R5, R5, R8 ;  /* 0x0000000805057221 */ /* 0x010fc80000000000 */
[----:B-----5:R-:W-:-:S07]  /*0610*/  FADD R0, R5, R10 ;  /* 0x0000000a05007221 */ /* 0x020fce0000000000 */
.L_x_4:
[----:B------:R-:W-:Y:S05]  /*0620*/  BRA.U !UP1, `(.L_x_0) ;  /* 0x0000000109307547 */ /* 0x000fea000b800000 */
[----:B------:R-:W0:Y:S01]  /*0630*/  LDC.64 R2, c[0x0][0x380] ;  /* 0x0000e000ff027b82 */ /* 0x000e220000000a00 */
[----:B------:R-:W-:Y:S01]  /*0640*/  UIADD3 UR4, UPT, UPT, -UR4, URZ, URZ ;  /* 0x000000ff04047290 */ /* 0x000fe2000fffe1ff */
[----:B0-----:R-:W-:-:S11]  /*0650*/  IMAD.WIDE.U32 R4, R4, 0x4, R2 ;  /* 0x0000000404047825 */ /* 0x001fd600078e0002 */
.L_x_5:
[----:B------:R-:W-:Y:S02]  /*0660*/  MOV R3, R5 ;  /* 0x0000000500037202 */ /* 0x000fe40000000f00 */
[----:B------:R-:W-:-:S05]  /*0670*/  MOV R2, R4 ;  /* 0x0000000400027202 */ /* 0x000fca0000000f00 */
[----:B------:R-:W2:Y:S01]  /*0680*/  LDG.E R3, desc[UR10][R2.64] ;  /* 0x0000000a02037981 */ /* 0x000ea2000c1e1900 */
[----:B------:R-:W-:Y:S01]  /*0690*/  UIADD3 UR4, UPT, UPT, UR4, 0x1, URZ ;  /* 0x0000000104047890 */ /* 0x000fe2000fffe0ff */
[----:B------:R-:W-:-:S03]  /*06a0*/  IADD3 R4, P0, PT, R4, 0x4, RZ ;  /* 0x0000000404047810 */ /* 0x000fc60007f1e0ff */
[----:B------:R-:W-:Y:S01]  /*06b0*/  UISETP.NE.AND UP0, UPT, UR4, URZ, UPT ;  /* 0x000000ff0400728c */ /* 0x000fe2000bf05270 */
[----:B------:R-:W-:Y:S01]  /*06c0*/  IADD3.X R5, PT, PT, RZ, R5, RZ, P0, !PT ;  /* 0x00000005ff057210 */ /* 0x000fe200007fe4ff */
[----:B--2---:R-:W-:-:S07]  /*06d0*/  FADD R0, R3, R0 ;  /* 0x0000000003007221 */ /* 0x004fce0000000000 */
[----:B------:R-:W-:Y:S05]  /*06e0*/  BRA.U UP0, `(.L_x_5) ;  /* 0xfffffffd00dc7547 */ /* 0x000fea000b83ffff */
.L_x_0:
[----:B------:R-:W0:Y:S02]  /*06f0*/  LDC.64 R2, c[0x0][0x388] ;  /* 0x0000e200ff027b82 */ /* 0x000e240000000a00 */
[----:B0-----:R-:W-:Y:S01]  /*0700*/  STG.E desc[UR10][R2.64], R0 ;  /* 0x0000000002007986 */ /* 0x001fe2000c10190a */
[----:B------:R-:W-:Y:S05]  /*0710*/  EXIT ;  /* 0x000000000000794d */ /* 0x000fea0003800000 */
.L_x_6:
[----:B------:R-:W-:-:S00]  /*0720*/  BRA `(.L_x_6) ;  /* 0xfffffffc00fc7947 */ /* 0x000fc0000383ffff */
[----:B------:R-:W-:-:S00]  /*0730*/  NOP ;  /* 0x0000000000007918 */ /* 0x000fc00000000000 */
        /* <DEDUP_REMOVED lines=12> */
.L_x_7:


//--------------------- .nv.shared.reserved.0     --------------------------
	.section	.nv.shared.reserved.0,"aw",@nobits
	.weak		__nv_reservedSMEM_offset_0_alias
	.size		__nv_reservedSMEM_offset_0_alias, 0, 64
	.other		__nv_reservedSMEM_offset_0_alias,@"STO_CUDA_RESERVED_SHARED STV_DEFAULT"
__nv_reservedSMEM_offset_0_alias:
	.zero		0
	.zero		64


//--------------------- .nv.constant0._Z9sumKernelPfS_i --------------------------
	.section	.nv.constant0._Z9sumKernelPfS_i,"a",@progbits
	.sectionflags	@""
	.align	4
.nv.constant0._Z9sumKernelPfS_i:
	.zero		916


//--------------------- SYMBOLS --------------------------

	.type		.nv.reservedSmem.offset0,@object
	.size		.nv.reservedSmem.offset0,0x4
